//
// Generated by NVIDIA NVVM Compiler
//
// Compiler Build ID: CL-36424714
// Cuda compilation tools, release 13.0, V13.0.88
// Based on NVVM 20.0.0
//

.version 9.0
.target sm_100
.address_size 64

	// .globl	_Z14hello_from_gpuv
.extern .func  (.param .b32 func_retval0) vprintf
(
	.param .b64 vprintf_param_0,
	.param .b64 vprintf_param_1
)
;
.global .align 1 .b8 $str[31] = {72, 101, 108, 108, 111, 32, 87, 111, 114, 108, 100, 32, 102, 114, 111, 109, 32, 116, 104, 101, 32, 116, 104, 101, 32, 71, 80, 85, 33, 10};

.visible .entry _Z14hello_from_gpuv()
{
	.reg .b32 	%r<3>;
	.reg .b64 	%rd<3>;

	mov.u64 	%rd1, $str;
	cvta.global.u64 	%rd2, %rd1;
	{ // callseq 0, 0
	.param .b64 param0;
	st.param.b64 	[param0], %rd2;
	.param .b64 param1;
	st.param.b64 	[param1], 0;
	.param .b32 retval0;
	call.uni (retval0), 
	vprintf, 
	(
	param0, 
	param1
	);
	ld.param.b32 	%r1, [retval0];
	} // callseq 0
	ret;

}


// ===== COMPILED SASS (sm_100) =====

	.target	sm_100

	.elftype	@"ET_EXEC"


//--------------------- .note.nv.tkinfo           --------------------------
	.section	.note.nv.tkinfo,"",@"SHT_NOTE"
	.sectionflags	@"SHF_NOTE_NV_TKINFO"
	.tkinfo
        /*0018*/ 	.word	0x00000002
        /*0030*/ 	.string	""
        /*0030*/ 	.string	"ptxas"
        /*0030*/ 	.string	"Cuda compilation tools, release 13.0, V13.0.88"
        /*0030*/ 	.string	"Build cuda_13.0.r13.0/compiler.36424714_0"
        /*0030*/ 	.string	"-arch sm_100 -m 64 "



//--------------------- .note.nv.cuinfo           --------------------------
	.section	.note.nv.cuinfo,"",@"SHT_NOTE"
	.sectionflags	@"SHF_NOTE_NV_CUINFO"
        /*0018*/ 	.short	0x0002
        /*001a*/ 	.short	0x0064
        /*001c*/ 	.short	0x0082
	.zero		2


//--------------------- .nv.info                  --------------------------
	.section	.nv.info,"",@"SHT_CUDA_INFO"
	.align	4


	//----- nvinfo : EIATTR_REGCOUNT
	.align		4
        /*0000*/ 	.byte	0x04, 0x2f
        /*0002*/ 	.short	(.L_2 - .L_1)
	.align		4
.L_1:
        /*0004*/ 	.word	index@(_Z14hello_from_gpuv)
        /*0008*/ 	.word	0x00000018


	//----- nvinfo : EIATTR_FRAME_SIZE
	.align		4
.L_2:
        /*000c*/ 	.byte	0x04, 0x11
        /*000e*/ 	.short	(.L_4 - .L_3)
	.align		4
.L_3:
        /*0010*/ 	.word	index@(_Z14hello_from_gpuv)
        /*0014*/ 	.word	0x00000000


	//----- nvinfo : EIATTR_MIN_STACK_SIZE
	.align		4
.L_4:
        /*0018*/ 	.byte	0x04, 0x12
        /*001a*/ 	.short	(.L_6 - .L_5)
	.align		4
.L_5:
        /*001c*/ 	.word	index@(_Z14hello_from_gpuv)
        /*0020*/ 	.word	0x00000000
.L_6:


//--------------------- .nv.compat                --------------------------
	.section	.nv.compat,"",@"SHT_CUDA_COMPAT_INFO"
	.align	4
        /*0000*/ 	.byte	0x02, 0x09, 0x00, 0x00, 0x02, 0x02, 0x01, 0x00, 0x02, 0x05, 0x05, 0x00, 0x03, 0x07, 0x01, 0x01
        /*0010*/ 	.byte	0x02, 0x03, 0x00, 0x00, 0x02, 0x06, 0x01, 0x00, 0x04, 0x0b, 0x08, 0x00, 0x09, 0x00, 0x00, 0x00
        /*0020*/ 	.byte	0x00, 0x00, 0x00, 0x00


//--------------------- .nv.info._Z14hello_from_gpuv --------------------------
	.section	.nv.info._Z14hello_from_gpuv,"",@"SHT_CUDA_INFO"
	.sectionflags	@""
	.align	4


	//----- nvinfo : EIATTR_CUDA_API_VERSION
	.align		4
        /*0000*/ 	.byte	0x04, 0x37
        /*0002*/ 	.short	(.L_8 - .L_7)
.L_7:
        /*0004*/ 	.word	0x00000082


	//----- nvinfo : EIATTR_SPARSE_MMA_MASK
	.align		4
.L_8:
        /*0008*/ 	.byte	0x03, 0x50
        /*000a*/ 	.short	0x0000


	//----- nvinfo : EIATTR_MAXREG_COUNT
	.align		4
        /*000c*/ 	.byte	0x03, 0x1b
        /*000e*/ 	.short	0x00ff


	//----- nvinfo : EIATTR_EXTERNS
	.align		4
        /*0010*/ 	.byte	0x04, 0x0f
        /*0012*/ 	.short	(.L_10 - .L_9)


	//   ....[0]....
	.align		4
.L_9:
        /*0014*/ 	.word	index@(vprintf)


	//----- nvinfo : EIATTR_MERCURY_ISA_VERSION
	.align		4
.L_10:
        /*0018*/ 	.byte	0x03, 0x5f
        /*001a*/ 	.short	0x0101


	//----- nvinfo : EIATTR_VRC_CTA_INIT_COUNT
	.align		4
        /*001c*/ 	.byte	0x02, 0x4a
	.zero		1
	.zero		1


	//----- nvinfo : EIATTR_SYSCALL_OFFSETS
	.align		4
        /*0020*/ 	.byte	0x04, 0x46
        /*0022*/ 	.short	(.L_12 - .L_11)


	//   ....[0]....
.L_11:
        /*0024*/ 	.word	0x00000080


	//----- nvinfo : EIATTR_EXIT_INSTR_OFFSETS
	.align		4
.L_12:
        /*0028*/ 	.byte	0x04, 0x1c
        /*002a*/ 	.short	(.L_14 - .L_13)


	//   ....[0]....
.L_13:
        /*002c*/ 	.word	0x00000090


	//----- nvinfo : EIATTR_SW_WAR
	.align		4
.L_14:
        /*0030*/ 	.byte	0x04, 0x36
        /*0032*/ 	.short	(.L_16 - .L_15)
.L_15:
        /*0034*/ 	.word	0x00000008
.L_16:


//--------------------- .nv.callgraph             --------------------------
	.section	.nv.callgraph,"",@"SHT_CUDA_CALLGRAPH"
	.align	4
	.sectionentsize	8
	.align		4
        /*0000*/ 	.word	0x00000000
	.align		4
        /*0004*/ 	.word	0xffffffff
	.align		4
        /*0008*/ 	.word	index@(_Z14hello_from_gpuv)
	.align		4
        /*000c*/ 	.word	index@(vprintf)
	.align		4
        /*0010*/ 	.word	0x00000000
	.align		4
        /*0014*/ 	.word	0xfffffffe
	.align		4
        /*0018*/ 	.word	0x00000000
	.align		4
        /*001c*/ 	.word	0xfffffffd
	.align		4
        /*0020*/ 	.word	0x00000000
	.align		4
        /*0024*/ 	.word	0xfffffffc


//--------------------- .nv.constant4             --------------------------
	.section	.nv.constant4,"a",@progbits
	.align	8
	.align		8
.nv.constant4:
        /*0000*/ 	.dword	vprintf
	.align		8
        /*0008*/ 	.dword	$str


//--------------------- .text._Z14hello_from_gpuv --------------------------
	.section	.text._Z14hello_from_gpuv,"ax",@progbits
	.align	128
        .global         _Z14hello_from_gpuv
        .type           _Z14hello_from_gpuv,@function
        .size           _Z14hello_from_gpuv,(.L_x_2 - _Z14hello_from_gpuv)
        .other          _Z14hello_from_gpuv,@"STO_CUDA_ENTRY STV_DEFAULT"
_Z14hello_from_gpuv:
.text._Z14hello_from_gpuv:
[----:B------:R-:W0:Y:S01]  /*0000*/  LDC R1, c[0x0][0x37c] ;  /* 0x0000df00ff017b82 */ /* 0x000e220000000800 */
[----:B------:R-:W-:Y:S01]  /*0010*/  MOV R0, 0x0 ;  /* 0x0000000000007802 */ /* 0x000fe20000000f00 */
[----:B------:R-:W1:Y:S01]  /*0020*/  LDCU.64 UR4, c[0x4][0x8] ;  /* 0x01000100ff0477ac */ /* 0x000e620008000a00 */
[----:B------:R-:W-:-:S05]  /*0030*/  CS2R R6, SRZ ;  /* 0x0000000000067805 */ /* 0x000fca000001ff00 */
[----:B------:R2:W3:Y:S01]  /*0040*/  LDC.64 R2, c[0x4][R0] ;  /* 0x0100000000027b82 */ /* 0x0004e20000000a00 */
[----:B-1----:R-:W-:Y:S02]  /*0050*/  IMAD.U32 R4, RZ, RZ, UR4 ;  /* 0x00000004ff047e24 */ /* 0x002fe4000f8e00ff */
[----:B--2---:R-:W-:-:S07]  /*0060*/  IMAD.U32 R5, RZ, RZ, UR5 ;  /* 0x00000005ff057e24 */ /* 0x004fce000f8e00ff */
[----:B------:R-:W-:-:S07]  /*0070*/  LEPC R20, `(.L_x_0) ;  /* 0x000000001014794e */ /* 0x000fce0000000000 */
[----:B0--3--:R-:W-:Y:S05]  /*0080*/  CALL.ABS.NOINC R2 ;  /* 0x0000000002007343 */ /* 0x009fea0003c00000 */
.L_x_0:
[----:B------:R-:W-:Y:S05]  /*0090*/  EXIT ;  /* 0x000000000000794d */ /* 0x000fea0003800000 */
.L_x_1:
[----:B------:R-:W-:-:S00]  /*00a0*/  BRA `(.L_x_1) ;  /* 0xfffffffc00fc7947 */ /* 0x000fc0000383ffff */
[----:B------:R-:W-:-:S00]  /*00b0*/  NOP ;  /* 0x0000000000007918 */ /* 0x000fc00000000000 */
        /* <DEDUP_REMOVED lines=12> */
.L_x_2:


//--------------------- .nv.global.init           --------------------------
	.section	.nv.global.init,"aw",@progbits
.nv.global.init:
	.type		$str,@object
	.size		$str,(.L_0 - $str)
$str:
        /*0000*/ 	.byte	0x48, 0x65, 0x6c, 0x6c, 0x6f, 0x20, 0x57, 0x6f, 0x72, 0x6c, 0x64, 0x20, 0x66, 0x72, 0x6f, 0x6d
        /*0010*/ 	.byte	0x20, 0x74, 0x68, 0x65, 0x20, 0x74, 0x68, 0x65, 0x20, 0x47, 0x50, 0x55, 0x21, 0x0a, 0x00
.L_0:


//--------------------- .nv.shared.reserved.0     --------------------------
	.section	.nv.shared.reserved.0,"aw",@nobits
	.weak		__nv_reservedSMEM_offset_0_alias
	.size		__nv_reservedSMEM_offset_0_alias, 0, 64
	.other		__nv_reservedSMEM_offset_0_alias,@"STO_CUDA_RESERVED_SHARED STV_DEFAULT"
__nv_reservedSMEM_offset_0_alias:
	.zero		0
	.zero		64


//--------------------- .nv.constant0._Z14hello_from_gpuv --------------------------
	.section	.nv.constant0._Z14hello_from_gpuv,"a",@progbits
	.sectionflags	@""
	.align	4
.nv.constant0._Z14hello_from_gpuv:
	.zero		896


//--------------------- SYMBOLS --------------------------

	.type		.nv.reservedSmem.offset0,@object
	.size		.nv.reservedSmem.offset0,0x4
	.type		vprintf,@function
